	.headerflags	@"EF_CUDA_TEXMODE_UNIFIED EF_CUDA_64BIT_ADDRESS EF_CUDA_ACCELERATORS EF_CUDA_SM90 EF_CUDA_VIRTUAL_SM(EF_CUDA_SM90)"
	.elftype	@"ET_EXEC"


//--------------------- .nv.info                  --------------------------
	.section	.nv.info,"",@"SHT_CUDA_INFO"
	.align	4


	//----- nvinfo : EIATTR_REGCOUNT
	.align		4
        /*0000*/ 	.byte	0x04, 0x2f
        /*0002*/ 	.short	(.L_1 - .L_0)
	.align		4
.L_0:
        /*0004*/ 	.word	index@(triton_per_fused_mean_35)
        /*0008*/ 	.word	0x00000016


	//----- nvinfo : EIATTR_MIN_STACK_SIZE
	.align		4
.L_1:
        /*000c*/ 	.byte	0x04, 0x12
        /*000e*/ 	.short	(.L_3 - .L_2)
	.align		4
.L_2:
        /*0010*/ 	.word	index@(triton_per_fused_mean_35)
        /*0014*/ 	.word	0x00000000


	//----- nvinfo : EIATTR_FRAME_SIZE
	.align		4
.L_3:
        /*0018*/ 	.byte	0x04, 0x11
        /*001a*/ 	.short	(.L_5 - .L_4)
	.align		4
.L_4:
        /*001c*/ 	.word	index@(triton_per_fused_mean_35)
        /*0020*/ 	.word	0x00000000


	//----- nvinfo : EIATTR_MIN_STACK_SIZE
	.align		4
.L_5:
        /*0024*/ 	.byte	0x04, 0x12
        /*0026*/ 	.short	(.L_7 - .L_6)
	.align		4
.L_6:
        /*0028*/ 	.word	index@(triton_per_fused_mean_35)
        /*002c*/ 	.word	0x00000000
.L_7:


//--------------------- .nv.info.triton_per_fused_mean_35 --------------------------
	.section	.nv.info.triton_per_fused_mean_35,"",@"SHT_CUDA_INFO"
	.sectionflags	@""
	.align	4


	//----- nvinfo : EIATTR_CUDA_API_VERSION
	.align		4
        /*0000*/ 	.byte	0x04, 0x37
        /*0002*/ 	.short	(.L_9 - .L_8)
.L_8:
        /*0004*/ 	.word	0x0000007c


	//----- nvinfo : EIATTR_KPARAM_INFO
	.align		4
.L_9:
        /*0008*/ 	.byte	0x04, 0x17
        /*000a*/ 	.short	(.L_11 - .L_10)
.L_10:
        /*000c*/ 	.word	0x00000000
        /*0010*/ 	.short	0x0003
        /*0012*/ 	.short	0x0014
        /*0014*/ 	.byte	0x00, 0xf0, 0x11, 0x00


	//----- nvinfo : EIATTR_KPARAM_INFO
	.align		4
.L_11:
        /*0018*/ 	.byte	0x04, 0x17
        /*001a*/ 	.short	(.L_13 - .L_12)
.L_12:
        /*001c*/ 	.word	0x00000000
        /*0020*/ 	.short	0x0002
        /*0022*/ 	.short	0x0010
        /*0024*/ 	.byte	0x00, 0xf0, 0x11, 0x00


	//----- nvinfo : EIATTR_KPARAM_INFO
	.align		4
.L_13:
        /*0028*/ 	.byte	0x04, 0x17
        /*002a*/ 	.short	(.L_15 - .L_14)
.L_14:
        /*002c*/ 	.word	0x00000000
        /*0030*/ 	.short	0x0001
        /*0032*/ 	.short	0x0008
        /*0034*/ 	.byte	0x00, 0xf4, 0x21, 0x00


	//----- nvinfo : EIATTR_KPARAM_INFO
	.align		4
.L_15:
        /*0038*/ 	.byte	0x04, 0x17
        /*003a*/ 	.short	(.L_17 - .L_16)
.L_16:
        /*003c*/ 	.word	0x00000000
        /*0040*/ 	.short	0x0000
        /*0042*/ 	.short	0x0000
        /*0044*/ 	.byte	0x00, 0xf4, 0x21, 0x00


	//----- nvinfo : EIATTR_SPARSE_MMA_MASK
	.align		4
.L_17:
        /*0048*/ 	.byte	0x03, 0x50
        /*004a*/ 	.short	0x0000


	//----- nvinfo : EIATTR_MAXREG_COUNT
	.align		4
        /*004c*/ 	.byte	0x03, 0x1b
        /*004e*/ 	.short	0x00ff


	//----- nvinfo : EIATTR_COOP_GROUP_MASK_REGIDS
	.align		4
        /*0050*/ 	.byte	0x04, 0x29
        /*0052*/ 	.short	(.L_19 - .L_18)


	//   ....[0]....
.L_18:
        /*0054*/ 	.word	0xffffffff


	//   ....[1]....
        /*0058*/ 	.word	0xffffffff


	//   ....[2]....
        /*005c*/ 	.word	0xffffffff


	//   ....[3]....
        /*0060*/ 	.word	0xffffffff


	//   ....[4]....
        /*0064*/ 	.word	0xffffffff


	//   ....[5]....
        /*0068*/ 	.word	0xffffffff


	//   ....[6]....
        /*006c*/ 	.word	0xffffffff


	//   ....[7]....
        /*0070*/ 	.word	0xffffffff


	//   ....[8]....
        /*0074*/ 	.word	0xffffffff


	//   ....[9]....
        /*0078*/ 	.word	0xffffffff


	//----- nvinfo : EIATTR_COOP_GROUP_INSTR_OFFSETS
	.align		4
.L_19:
        /*007c*/ 	.byte	0x04, 0x28
        /*007e*/ 	.short	(.L_21 - .L_20)


	//   ....[0]....
.L_20:
        /*0080*/ 	.word	0x00000200


	//   ....[1]....
        /*0084*/ 	.word	0x00000230


	//   ....[2]....
        /*0088*/ 	.word	0x00000240


	//   ....[3]....
        /*008c*/ 	.word	0x00000250


	//   ....[4]....
        /*0090*/ 	.word	0x00000280


	//   ....[5]....
        /*0094*/ 	.word	0x000002b0


	//   ....[6]....
        /*0098*/ 	.word	0x000002e0


	//   ....[7]....
        /*009c*/ 	.word	0x00000310


	//   ....[8]....
        /*00a0*/ 	.word	0x00000420


	//   ....[9]....
        /*00a4*/ 	.word	0x00000460


	//----- nvinfo : EIATTR_EXIT_INSTR_OFFSETS
	.align		4
.L_21:
        /*00a8*/ 	.byte	0x04, 0x1c
        /*00aa*/ 	.short	(.L_23 - .L_22)


	//   ....[0]....
.L_22:
        /*00ac*/ 	.word	0x00000580


	//   ....[1]....
        /*00b0*/ 	.word	0x000005b0


	//----- nvinfo : EIATTR_REQNTID
	.align		4
.L_23:
        /*00b4*/ 	.byte	0x04, 0x10
        /*00b6*/ 	.short	(.L_25 - .L_24)
.L_24:
        /*00b8*/ 	.word	0x00000080
        /*00bc*/ 	.word	0x00000001
        /*00c0*/ 	.word	0x00000001


	//----- nvinfo : EIATTR_CBANK_PARAM_SIZE
	.align		4
.L_25:
        /*00c4*/ 	.byte	0x03, 0x19
        /*00c6*/ 	.short	0x0018


	//----- nvinfo : EIATTR_PARAM_CBANK
	.align		4
        /*00c8*/ 	.byte	0x04, 0x0a
        /*00ca*/ 	.short	(.L_27 - .L_26)
	.align		4
.L_26:
        /*00cc*/ 	.word	index@(.nv.constant0.triton_per_fused_mean_35)
        /*00d0*/ 	.short	0x0210
        /*00d2*/ 	.short	0x0018


	//----- nvinfo : EIATTR_SW_WAR
	.align		4
.L_27:
        /*00d4*/ 	.byte	0x04, 0x36
        /*00d6*/ 	.short	(.L_29 - .L_28)
.L_28:
        /*00d8*/ 	.word	0x00000008
.L_29:


//--------------------- .nv.callgraph             --------------------------
	.section	.nv.callgraph,"",@"SHT_CUDA_CALLGRAPH"
	.align	4
	.sectionentsize	8
	.align		4
        /*0000*/ 	.word	0x00000000
	.align		4
        /*0004*/ 	.word	0xffffffff
	.align		4
        /*0008*/ 	.word	0x00000000
	.align		4
        /*000c*/ 	.word	0xfffffffe
	.align		4
        /*0010*/ 	.word	0x00000000
	.align		4
        /*0014*/ 	.word	0xfffffffd
	.align		4
        /*0018*/ 	.word	0x00000000
	.align		4
        /*001c*/ 	.word	0xfffffffc


//--------------------- .text.triton_per_fused_mean_35 --------------------------
	.section	.text.triton_per_fused_mean_35,"ax",@progbits
	.sectionflags	@"SHF_BARRIERS=1"
	.align	128
        .global         triton_per_fused_mean_35
        .type           triton_per_fused_mean_35,@function
        .size           triton_per_fused_mean_35,(.L_x_1 - triton_per_fused_mean_35)
        .other          triton_per_fused_mean_35,@"STO_CUDA_ENTRY STV_DEFAULT"
triton_per_fused_mean_35:
.text.triton_per_fused_mean_35:
[----:B------:R-:W0:Y:S02]  /*0000*/  LDC R1, c[0x0][0x28] ;  /* 0x00000a00ff017b82 */ /* 0x000e240000000800 */
[----:B------:R-:W1:Y:S01]  /*0010*/  S2R R0, SR_CTAID.X ;  /* 0x0000000000007919 */ /* 0x000e620000002500 */
[----:B------:R-:W2:Y:S01]  /*0020*/  LDC.64 R6, c[0x0][0x218] ;  /* 0x00008600ff067b82 */ /* 0x000ea20000000a00 */
[----:B------:R-:W-:Y:S01]  /*0030*/  ULDC.64 UR6, c[0x0][0x208] ;  /* 0x0000820000067ab9 */ /* 0x000fe20000000a00 */
[----:B------:R-:W3:Y:S01]  /*0040*/  S2R R3, SR_TID.X ;  /* 0x0000000000037919 */ /* 0x000ee20000002100 */
[----:B-1----:R-:W-:Y:S02]  /*0050*/  IMAD.SHL.U32 R0, R0, 0x20, RZ ;  /* 0x0000002000007824 */ /* 0x002fe400078e00ff */
[----:B---3--:R-:W-:Y:S01]  /*0060*/  IMAD.SHL.U32 R9, R3, 0x4, RZ ;  /* 0x0000000403097824 */ /* 0x008fe200078e00ff */
[----:B------:R-:W-:-:S04]  /*0070*/  SHF.R.U32.HI R10, RZ, 0x3, R3 ;  /* 0x00000003ff0a7819 */ /* 0x000fc80000011603 */
[----:B------:R-:W-:-:S04]  /*0080*/  LOP3.LUT R4, R0, 0x1c, R9, 0xf8, !PT ;  /* 0x0000001c00047812 */ /* 0x000fc800078ef809 */
[C---:B------:R-:W-:Y:S01]  /*0090*/  ISETP.GE.AND P0, PT, R4.reuse, 0x240, PT ;  /* 0x000002400400780c */ /* 0x040fe20003f06270 */
[----:B------:R-:W-:-:S05]  /*00a0*/  IMAD.HI R5, R4, 0x38e38e39, RZ ;  /* 0x38e38e3904057827 */ /* 0x000fca00078e02ff */
[----:B------:R-:W-:-:S04]  /*00b0*/  SHF.R.U32.HI R8, RZ, 0x1f, R5 ;  /* 0x0000001fff087819 */ /* 0x000fc80000011605 */
[----:B------:R-:W-:Y:S02]  /*00c0*/  LEA.HI.SX32 R11, R5, R8, 0x1b ;  /* 0x00000008050b7211 */ /* 0x000fe400078fdaff */
[----:B------:R-:W-:-:S03]  /*00d0*/  SGXT.U32 R5, R10, 0x4 ;  /* 0x000000040a05781a */ /* 0x000fc60000000000 */
[----:B------:R-:W-:-:S04]  /*00e0*/  IMAD R8, R11, -0x90, R4 ;  /* 0xffffff700b087824 */ /* 0x000fc800078e0204 */
[----:B------:R-:W-:Y:S01]  /*00f0*/  IMAD R8, R5, 0x90, R8 ;  /* 0x0000009005087824 */ /* 0x000fe200078e0208 */
[----:B------:R-:W-:-:S03]  /*0100*/  CS2R R4, SRZ ;  /* 0x0000000000047805 */ /* 0x000fc6000001ff00 */
[----:B------:R-:W-:-:S04]  /*0110*/  IMAD R11, R11, 0x900, R8 ;  /* 0x000009000b0b7824 */ /* 0x000fc800078e0208 */
[----:B--2---:R-:W-:Y:S01]  /*0120*/  IMAD.WIDE R10, R11, 0x4, R6 ;  /* 0x000000040b0a7825 */ /* 0x004fe200078e0206 */
[----:B------:R-:W-:-:S06]  /*0130*/  CS2R R6, SRZ ;  /* 0x0000000000067805 */ /* 0x000fcc000001ff00 */
[----:B------:R-:W2:Y:S01]  /*0140*/  @!P0 LDG.E.128 R4, desc[UR6][R10.64] ;  /* 0x000000060a048981 */ /* 0x000ea2000c1e1d00 */
[----:B------:R-:W1:Y:S01]  /*0150*/  S2UR UR5, SR_CgaCtaId ;  /* 0x00000000000579c3 */ /* 0x000e620000008800 */
[----:B------:R-:W-:Y:S01]  /*0160*/  UMOV UR4, 0x400 ;  /* 0x0000040000047882 */ /* 0x000fe20000000000 */
[----:B------:R-:W-:Y:S01]  /*0170*/  ISETP.GE.AND P1, PT, R3, 0x80, PT ;  /* 0x000000800300780c */ /* 0x000fe20003f26270 */
[----:B-1----:R-:W-:Y:S01]  /*0180*/  UPRMT UR4, UR5, 0x654, UR4 ;  /* 0x0000065405047896 */ /* 0x002fe20008000004 */
[----:B--2---:R-:W-:Y:S02]  /*0190*/  SEL R4, R4, RZ, !P0 ;  /* 0x000000ff04047207 */ /* 0x004fe40004000000 */
[----:B------:R-:W-:Y:S02]  /*01a0*/  SEL R5, R5, RZ, !P0 ;  /* 0x000000ff05057207 */ /* 0x000fe40004000000 */
[----:B------:R-:W-:Y:S02]  /*01b0*/  SEL R6, R6, RZ, !P0 ;  /* 0x000000ff06067207 */ /* 0x000fe40004000000 */
[----:B------:R-:W-:-:S02]  /*01c0*/  SEL R7, R7, RZ, !P0 ;  /* 0x000000ff07077207 */ /* 0x000fc40004000000 */
[----:B------:R-:W-:Y:S02]  /*01d0*/  FSEL R4, R4, RZ, !P0 ;  /* 0x000000ff04047208 */ /* 0x000fe40004000000 */
[----:B------:R-:W-:Y:S02]  /*01e0*/  FSEL R5, R5, RZ, !P0 ;  /* 0x000000ff05057208 */ /* 0x000fe40004000000 */
[----:B------:R-:W-:Y:S01]  /*01f0*/  FSEL R6, R6, RZ, !P0 ;  /* 0x000000ff06067208 */ /* 0x000fe20004000000 */
[----:B------:R-:W1:Y:S01]  /*0200*/  SHFL.BFLY PT, R13, R4, 0x10, 0x1f ;  /* 0x0e001f00040d7f89 */ /* 0x000e6200000e0000 */
[----:B------:R-:W-:Y:S02]  /*0210*/  FSEL R7, R7, RZ, !P0 ;  /* 0x000000ff07077208 */ /* 0x000fe40004000000 */
[----:B------:R-:W-:Y:S01]  /*0220*/  LOP3.LUT P0, RZ, R3, 0x18, RZ, 0xc0, !PT ;  /* 0x0000001803ff7812 */ /* 0x000fe2000780c0ff */
[----:B------:R-:W2:Y:S04]  /*0230*/  SHFL.BFLY PT, R8, R5, 0x10, 0x1f ;  /* 0x0e001f0005087f89 */ /* 0x000ea800000e0000 */
[----:B------:R-:W3:Y:S04]  /*0240*/  SHFL.BFLY PT, R15, R6, 0x10, 0x1f ;  /* 0x0e001f00060f7f89 */ /* 0x000ee800000e0000 */
[----:B------:R-:W4:Y:S01]  /*0250*/  SHFL.BFLY PT, R10, R7, 0x10, 0x1f ;  /* 0x0e001f00070a7f89 */ /* 0x000f2200000e0000 */
[----:B-1----:R-:W-:Y:S01]  /*0260*/  FADD R13, R4, R13 ;  /* 0x0000000d040d7221 */ /* 0x002fe20000000000 */
[----:B--2---:R-:W-:-:S04]  /*0270*/  FADD R11, R5, R8 ;  /* 0x00000008050b7221 */ /* 0x004fc80000000000 */
[----:B------:R-:W1:Y:S01]  /*0280*/  SHFL.BFLY PT, R12, R13, 0x8, 0x1f ;  /* 0x0d001f000d0c7f89 */ /* 0x000e6200000e0000 */
[----:B------:R-:W-:Y:S01]  /*0290*/  SHF.R.U32.HI R8, RZ, 0x5, R3 ;  /* 0x00000005ff087819 */ /* 0x000fe20000011603 */
[----:B---3--:R-:W-:Y:S02]  /*02a0*/  FADD R15, R6, R15 ;  /* 0x0000000f060f7221 */ /* 0x008fe40000000000 */
[----:B------:R-:W2:Y:S01]  /*02b0*/  SHFL.BFLY PT, R14, R11, 0x8, 0x1f ;  /* 0x0d001f000b0e7f89 */ /* 0x000ea200000e0000 */
[----:B------:R-:W-:Y:S01]  /*02c0*/  SGXT.U32 R8, R8, 0x2 ;  /* 0x000000020808781a */ /* 0x000fe20000000000 */
[----:B----4-:R-:W-:Y:S02]  /*02d0*/  FADD R16, R7, R10 ;  /* 0x0000000a07107221 */ /* 0x010fe40000000000 */
[----:B------:R-:W3:Y:S01]  /*02e0*/  SHFL.BFLY PT, R4, R15, 0x8, 0x1f ;  /* 0x0d001f000f047f89 */ /* 0x000ee200000e0000 */
[----:B------:R-:W-:Y:S01]  /*02f0*/  LOP3.LUT R10, R9, 0x1c, RZ, 0xc0, !PT ;  /* 0x0000001c090a7812 */ /* 0x000fe200078ec0ff */
[----:B------:R-:W-:-:S02]  /*0300*/  IMAD.SHL.U32 R6, R8, 0x4, RZ ;  /* 0x0000000408067824 */ /* 0x000fc400078e00ff */
[----:B------:R-:W4:Y:S02]  /*0310*/  SHFL.BFLY PT, R5, R16, 0x8, 0x1f ;  /* 0x0d001f0010057f89 */ /* 0x000f2400000e0000 */
[----:B------:R-:W-:-:S05]  /*0320*/  IMAD.SHL.U32 R17, R10, 0x10, RZ ;  /* 0x000000100a117824 */ /* 0x000fca00078e00ff */
[----:B------:R-:W-:Y:S01]  /*0330*/  LOP3.LUT R6, R17, R6, RZ, 0xfc, !PT ;  /* 0x0000000611067212 */ /* 0x000fe200078efcff */
[----:B-1----:R-:W-:Y:S01]  /*0340*/  FADD R13, R13, R12 ;  /* 0x0000000c0d0d7221 */ /* 0x002fe20000000000 */
[----:B--2---:R-:W-:-:S04]  /*0350*/  FADD R7, R11, R14 ;  /* 0x0000000e0b077221 */ /* 0x004fc80000000000 */
[----:B------:R1:W-:Y:S01]  /*0360*/  @!P0 STS [R6+UR4], R13 ;  /* 0x0000000d06008988 */ /* 0x0003e20008000804 */
[----:B---3--:R-:W-:-:S03]  /*0370*/  FADD R15, R15, R4 ;  /* 0x000000040f0f7221 */ /* 0x008fc60000000000 */
[----:B------:R-:W-:Y:S01]  /*0380*/  @!P0 STS [R6+UR4+0x10], R7 ;  /* 0x0000100706008988 */ /* 0x000fe20008000804 */
[----:B----4-:R-:W-:-:S03]  /*0390*/  FADD R19, R16, R5 ;  /* 0x0000000510137221 */ /* 0x010fc60000000000 */
[----:B------:R-:W-:Y:S01]  /*03a0*/  @!P0 STS [R6+UR4+0x20], R15 ;  /* 0x0000200f06008988 */ /* 0x000fe20008000804 */
[----:B-1----:R-:W-:-:S03]  /*03b0*/  VIADD R13, R17, UR4 ;  /* 0x00000004110d7c36 */ /* 0x002fc60008000000 */
[----:B------:R-:W-:Y:S01]  /*03c0*/  @!P0 STS [R6+UR4+0x30], R19 ;  /* 0x0000301306008988 */ /* 0x000fe20008000804 */
[----:B------:R-:W-:Y:S01]  /*03d0*/  BAR.SYNC.DEFER_BLOCKING 0x0 ;  /* 0x0000000000007b1d */ /* 0x000fe20000010000 */
[----:B------:R-:W-:Y:S01]  /*03e0*/  LOP3.LUT P0, RZ, R3, 0x3, RZ, 0xc0, !PT ;  /* 0x0000000303ff7812 */ /* 0x000fe2000780c0ff */
[----:B------:R-:W-:-:S03]  /*03f0*/  IMAD R13, R10, -0xc, R13 ;  /* 0xfffffff40a0d7824 */ /* 0x000fc600078e020d */
[C---:B------:R-:W-:Y:S01]  /*0400*/  ISETP.LT.AND P0, PT, R3.reuse, 0x80, !P0 ;  /* 0x000000800300780c */ /* 0x040fe20004701270 */
[----:B------:R-:W1:Y:S04]  /*0410*/  @!P1 LDS R2, [R9+UR4] ;  /* 0x0000000409029984 */ /* 0x000e680008000800 */
[----:B-1----:R-:W1:Y:S02]  /*0420*/  SHFL.BFLY PT, R5, R2, 0x2, 0x1f ;  /* 0x0c401f0002057f89 */ /* 0x002e6400000e0000 */
[----:B-1----:R-:W-:Y:S01]  /*0430*/  FADD R11, R2, R5 ;  /* 0x00000005020b7221 */ /* 0x002fe20000000000 */
[----:B------:R-:W-:Y:S02]  /*0440*/  LOP3.LUT R2, R3, 0x1f, RZ, 0xc0, !PT ;  /* 0x0000001f03027812 */ /* 0x000fe400078ec0ff */
[----:B------:R-:W-:-:S02]  /*0450*/  LOP3.LUT R3, R0, 0x1f, R3, 0xf8, !PT ;  /* 0x0000001f00037812 */ /* 0x000fc400078ef803 */
[----:B------:R-:W1:Y:S01]  /*0460*/  SHFL.BFLY PT, R4, R11, 0x1, 0x1f ;  /* 0x0c201f000b047f89 */ /* 0x000e6200000e0000 */
[----:B------:R-:W-:Y:S01]  /*0470*/  LEA R14, R2, UR4, 0x2 ;  /* 0x00000004020e7c11 */ /* 0x000fe2000f8e10ff */
[----:B-1----:R-:W-:Y:S02]  /*0480*/  FADD R12, R11, R4 ;  /* 0x000000040b0c7221 */ /* 0x002fe40000000000 */
[----:B------:R-:W1:Y:S03]  /*0490*/  LDC.64 R10, c[0x0][0x210] ;  /* 0x00008400ff0a7b82 */ /* 0x000e660000000a00 */
[----:B------:R-:W-:Y:S05]  /*04a0*/  @P0 STS [R9+UR4], R12 ;  /* 0x0000000c09000988 */ /* 0x000fea0008000804 */
[----:B------:R-:W-:Y:S01]  /*04b0*/  BAR.SYNC.DEFER_BLOCKING 0x0 ;  /* 0x0000000000007b1d */ /* 0x000fe20000010000 */
[----:B------:R-:W-:-:S04]  /*04c0*/  ISETP.GE.AND P0, PT, R3, 0x240, PT ;  /* 0x000002400300780c */ /* 0x000fc80003f06270 */
[----:B------:R-:W-:Y:S01]  /*04d0*/  ISETP.EQ.AND P0, PT, R8, RZ, !P0 ;  /* 0x000000ff0800720c */ /* 0x000fe20004702270 */
[----:B-1----:R-:W-:Y:S01]  /*04e0*/  IMAD.WIDE R2, R3, 0x4, R10 ;  /* 0x0000000403027825 */ /* 0x002fe200078e020a */
[----:B------:R-:W-:Y:S04]  /*04f0*/  LDS R4, [R17+UR4] ;  /* 0x0000000411047984 */ /* 0x000fe80008000800 */
[----:B------:R-:W-:Y:S04]  /*0500*/  LDS R5, [R17+UR4+0x10] ;  /* 0x0000100411057984 */ /* 0x000fe80008000800 */
[----:B------:R-:W-:Y:S04]  /*0510*/  LDS R6, [R17+UR4+0x20] ;  /* 0x0000200411067984 */ /* 0x000fe80008000800 */
[----:B------:R-:W1:Y:S01]  /*0520*/  LDS R7, [R17+UR4+0x30] ;  /* 0x0000300411077984 */ /* 0x000e620008000800 */
[----:B------:R-:W-:Y:S06]  /*0530*/  BAR.SYNC.DEFER_BLOCKING 0x0 ;  /* 0x0000000000007b1d */ /* 0x000fec0000010000 */
[----:B-1----:R1:W-:Y:S02]  /*0540*/  STS.128 [R13], R4 ;  /* 0x000000040d007388 */ /* 0x0023e40000000c00 */
[----:B------:R-:W-:Y:S06]  /*0550*/  BAR.SYNC.DEFER_BLOCKING 0x0 ;  /* 0x0000000000007b1d */ /* 0x000fec0000010000 */
[----:B------:R-:W2:Y:S02]  /*0560*/  LDS R14, [R14] ;  /* 0x000000000e0e7984 */ /* 0x000ea40000000800 */
[----:B------:R-:W-:Y:S06]  /*0570*/  BAR.SYNC.DEFER_BLOCKING 0x0 ;  /* 0x0000000000007b1d */ /* 0x000fec0000010000 */
[----:B-1----:R-:W-:Y:S05]  /*0580*/  @!P0 EXIT ;  /* 0x000000000000894d */ /* 0x002fea0003800000 */
[----:B--2---:R-:W-:-:S05]  /*0590*/  FMUL R5, R14, 0.0625 ;  /* 0x3d8000000e057820 */ /* 0x004fca0000400000 */
[----:B------:R-:W-:Y:S01]  /*05a0*/  STG.E desc[UR6][R2.64], R5 ;  /* 0x0000000502007986 */ /* 0x000fe2000c101906 */
[----:B------:R-:W-:Y:S05]  /*05b0*/  EXIT ;  /* 0x000000000000794d */ /* 0x000fea0003800000 */
.L_x_0:
[----:B------:R-:W-:-:S00]  /*05c0*/  BRA `(.L_x_0) ;  /* 0xfffffffc00fc7947 */ /* 0x000fc0000383ffff */
[----:B------:R-:W-:-:S00]  /*05d0*/  NOP ;  /* 0x0000000000007918 */ /* 0x000fc00000000000 */
        /* <DEDUP_REMOVED lines=10> */
.L_x_1:


//--------------------- .nv.shared.triton_per_fused_mean_35 --------------------------
	.section	.nv.shared.triton_per_fused_mean_35,"aw",@nobits
	.sectionflags	@""
	.align	16
	.zero		1024


//--------------------- .nv.constant0.triton_per_fused_mean_35 --------------------------
	.section	.nv.constant0.triton_per_fused_mean_35,"a",@progbits
	.sectionflags	@""
	.align	4
.nv.constant0.triton_per_fused_mean_35:
	.zero		552
